//
// Generated by NVIDIA NVVM Compiler
//
// Compiler Build ID: CL-36424714
// Cuda compilation tools, release 13.0, V13.0.88
// Based on NVVM 20.0.0
//

.version 9.0
.target sm_100
.address_size 64

	// .globl	_Z15dummy_cuda_syncv

.visible .entry _Z15dummy_cuda_syncv()
{


	ret;

}
	// .globl	_Z10dummy_flagPVi
.visible .entry _Z10dummy_flagPVi(
	.param .u64 .ptr .align 1 _Z10dummy_flagPVi_param_0
)
{
	.reg .b32 	%r<2>;
	.reg .b64 	%rd<3>;

	ld.param.u64 	%rd1, [_Z10dummy_flagPVi_param_0];
	cvta.to.global.u64 	%rd2, %rd1;
	membar.sys;
	mov.b32 	%r1, 1;
	st.volatile.global.u32 	[%rd2], %r1;
	ret;

}


// ===== COMPILED SASS (sm_100) =====

	.target	sm_100

	.elftype	@"ET_EXEC"


//--------------------- .note.nv.tkinfo           --------------------------
	.section	.note.nv.tkinfo,"",@"SHT_NOTE"
	.sectionflags	@"SHF_NOTE_NV_TKINFO"
	.tkinfo
        /*0018*/ 	.word	0x00000002
        /*0030*/ 	.string	""
        /*0030*/ 	.string	"ptxas"
        /*0030*/ 	.string	"Cuda compilation tools, release 13.0, V13.0.88"
        /*0030*/ 	.string	"Build cuda_13.0.r13.0/compiler.36424714_0"
        /*0030*/ 	.string	"-arch sm_100 -m 64 "



//--------------------- .note.nv.cuinfo           --------------------------
	.section	.note.nv.cuinfo,"",@"SHT_NOTE"
	.sectionflags	@"SHF_NOTE_NV_CUINFO"
        /*0018*/ 	.short	0x0002
        /*001a*/ 	.short	0x0064
        /*001c*/ 	.short	0x0082
	.zero		2


//--------------------- .nv.info                  --------------------------
	.section	.nv.info,"",@"SHT_CUDA_INFO"
	.align	4


	//----- nvinfo : EIATTR_REGCOUNT
	.align		4
        /*0000*/ 	.byte	0x04, 0x2f
        /*0002*/ 	.short	(.L_1 - .L_0)
	.align		4
.L_0:
        /*0004*/ 	.word	index@(_Z15dummy_cuda_syncv)
        /*0008*/ 	.word	0x00000004


	//----- nvinfo : EIATTR_FRAME_SIZE
	.align		4
.L_1:
        /*000c*/ 	.byte	0x04, 0x11
        /*000e*/ 	.short	(.L_3 - .L_2)
	.align		4
.L_2:
        /*0010*/ 	.word	index@(_Z15dummy_cuda_syncv)
        /*0014*/ 	.word	0x00000000


	//----- nvinfo : EIATTR_REGCOUNT
	.align		4
.L_3:
        /*0018*/ 	.byte	0x04, 0x2f
        /*001a*/ 	.short	(.L_5 - .L_4)
	.align		4
.L_4:
        /*001c*/ 	.word	index@(_Z10dummy_flagPVi)
        /*0020*/ 	.word	0x00000008


	//----- nvinfo : EIATTR_FRAME_SIZE
	.align		4
.L_5:
        /*0024*/ 	.byte	0x04, 0x11
        /*0026*/ 	.short	(.L_7 - .L_6)
	.align		4
.L_6:
        /*0028*/ 	.word	index@(_Z10dummy_flagPVi)
        /*002c*/ 	.word	0x00000000


	//----- nvinfo : EIATTR_MIN_STACK_SIZE
	.align		4
.L_7:
        /*0030*/ 	.byte	0x04, 0x12
        /*0032*/ 	.short	(.L_9 - .L_8)
	.align		4
.L_8:
        /*0034*/ 	.word	index@(_Z10dummy_flagPVi)
        /*0038*/ 	.word	0x00000000


	//----- nvinfo : EIATTR_MIN_STACK_SIZE
	.align		4
.L_9:
        /*003c*/ 	.byte	0x04, 0x12
        /*003e*/ 	.short	(.L_11 - .L_10)
	.align		4
.L_10:
        /*0040*/ 	.word	index@(_Z15dummy_cuda_syncv)
        /*0044*/ 	.word	0x00000000
.L_11:


//--------------------- .nv.compat                --------------------------
	.section	.nv.compat,"",@"SHT_CUDA_COMPAT_INFO"
	.align	4
        /*0000*/ 	.byte	0x02, 0x09, 0x00, 0x00, 0x02, 0x02, 0x01, 0x00, 0x02, 0x05, 0x05, 0x00, 0x03, 0x07, 0x01, 0x01
        /*0010*/ 	.byte	0x02, 0x03, 0x00, 0x00, 0x02, 0x06, 0x01, 0x00, 0x04, 0x0b, 0x08, 0x00, 0x09, 0x00, 0x00, 0x00
        /*0020*/ 	.byte	0x00, 0x00, 0x00, 0x00


//--------------------- .nv.info._Z10dummy_flagPVi --------------------------
	.section	.nv.info._Z10dummy_flagPVi,"",@"SHT_CUDA_INFO"
	.sectionflags	@""
	.align	4


	//----- nvinfo : EIATTR_CUDA_API_VERSION
	.align		4
        /*0000*/ 	.byte	0x04, 0x37
        /*0002*/ 	.short	(.L_13 - .L_12)
.L_12:
        /*0004*/ 	.word	0x00000082


	//----- nvinfo : EIATTR_KPARAM_INFO
	.align		4
.L_13:
        /*0008*/ 	.byte	0x04, 0x17
        /*000a*/ 	.short	(.L_15 - .L_14)
.L_14:
        /*000c*/ 	.word	0x00000000
        /*0010*/ 	.short	0x0000
        /*0012*/ 	.short	0x0000
        /*0014*/ 	.byte	0x00, 0xf5, 0x21, 0x00


	//----- nvinfo : EIATTR_SPARSE_MMA_MASK
	.align		4
.L_15:
        /*0018*/ 	.byte	0x03, 0x50
        /*001a*/ 	.short	0x0000


	//----- nvinfo : EIATTR_MAXREG_COUNT
	.align		4
        /*001c*/ 	.byte	0x03, 0x1b
        /*001e*/ 	.short	0x00ff


	//----- nvinfo : EIATTR_MERCURY_ISA_VERSION
	.align		4
        /*0020*/ 	.byte	0x03, 0x5f
        /*0022*/ 	.short	0x0101


	//----- nvinfo : EIATTR_VRC_CTA_INIT_COUNT
	.align		4
        /*0024*/ 	.byte	0x02, 0x4a
	.zero		1
	.zero		1


	//----- nvinfo : EIATTR_EXIT_INSTR_OFFSETS
	.align		4
        /*0028*/ 	.byte	0x04, 0x1c
        /*002a*/ 	.short	(.L_17 - .L_16)


	//   ....[0]....
.L_16:
        /*002c*/ 	.word	0x00000090


	//----- nvinfo : EIATTR_CBANK_PARAM_SIZE
	.align		4
.L_17:
        /*0030*/ 	.byte	0x03, 0x19
        /*0032*/ 	.short	0x0008


	//----- nvinfo : EIATTR_PARAM_CBANK
	.align		4
        /*0034*/ 	.byte	0x04, 0x0a
        /*0036*/ 	.short	(.L_19 - .L_18)
	.align		4
.L_18:
        /*0038*/ 	.word	index@(.nv.constant0._Z10dummy_flagPVi)
        /*003c*/ 	.short	0x0380
        /*003e*/ 	.short	0x0008


	//----- nvinfo : EIATTR_SW_WAR
	.align		4
.L_19:
        /*0040*/ 	.byte	0x04, 0x36
        /*0042*/ 	.short	(.L_21 - .L_20)
.L_20:
        /*0044*/ 	.word	0x00000008
.L_21:


//--------------------- .nv.info._Z15dummy_cuda_syncv --------------------------
	.section	.nv.info._Z15dummy_cuda_syncv,"",@"SHT_CUDA_INFO"
	.sectionflags	@""
	.align	4


	//----- nvinfo : EIATTR_CUDA_API_VERSION
	.align		4
        /*0000*/ 	.byte	0x04, 0x37
        /*0002*/ 	.short	(.L_23 - .L_22)
.L_22:
        /*0004*/ 	.word	0x00000082


	//----- nvinfo : EIATTR_SPARSE_MMA_MASK
	.align		4
.L_23:
        /*0008*/ 	.byte	0x03, 0x50
        /*000a*/ 	.short	0x0000


	//----- nvinfo : EIATTR_MAXREG_COUNT
	.align		4
        /*000c*/ 	.byte	0x03, 0x1b
        /*000e*/ 	.short	0x00ff


	//----- nvinfo : EIATTR_MERCURY_ISA_VERSION
	.align		4
        /*0010*/ 	.byte	0x03, 0x5f
        /*0012*/ 	.short	0x0101


	//----- nvinfo : EIATTR_VRC_CTA_INIT_COUNT
	.align		4
        /*0014*/ 	.byte	0x02, 0x4a
	.zero		1
	.zero		1


	//----- nvinfo : EIATTR_EXIT_INSTR_OFFSETS
	.align		4
        /*0018*/ 	.byte	0x04, 0x1c
        /*001a*/ 	.short	(.L_25 - .L_24)


	//   ....[0]....
.L_24:
        /*001c*/ 	.word	0x00000010


	//----- nvinfo : EIATTR_SW_WAR
	.align		4
.L_25:
        /*0020*/ 	.byte	0x04, 0x36
        /*0022*/ 	.short	(.L_27 - .L_26)
.L_26:
        /*0024*/ 	.word	0x00000008
.L_27:


//--------------------- .nv.callgraph             --------------------------
	.section	.nv.callgraph,"",@"SHT_CUDA_CALLGRAPH"
	.align	4
	.sectionentsize	8
	.align		4
        /*0000*/ 	.word	0x00000000
	.align		4
        /*0004*/ 	.word	0xffffffff
	.align		4
        /*0008*/ 	.word	0x00000000
	.align		4
        /*000c*/ 	.word	0xfffffffe
	.align		4
        /*0010*/ 	.word	0x00000000
	.align		4
        /*0014*/ 	.word	0xfffffffd
	.align		4
        /*0018*/ 	.word	0x00000000
	.align		4
        /*001c*/ 	.word	0xfffffffc


//--------------------- .text._Z10dummy_flagPVi   --------------------------
	.section	.text._Z10dummy_flagPVi,"ax",@progbits
	.align	128
        .global         _Z10dummy_flagPVi
        .type           _Z10dummy_flagPVi,@function
        .size           _Z10dummy_flagPVi,(.L_x_2 - _Z10dummy_flagPVi)
        .other          _Z10dummy_flagPVi,@"STO_CUDA_ENTRY STV_DEFAULT"
_Z10dummy_flagPVi:
.text._Z10dummy_flagPVi:
[----:B------:R-:W-:Y:S08]  /*0000*/  LDC R1, c[0x0][0x37c] ;  /* 0x0000df00ff017b82 */ /* 0x000ff00000000800 */
[----:B------:R-:W0:Y:S01]  /*0010*/  LDC.64 R2, c[0x0][0x380] ;  /* 0x0000e000ff027b82 */ /* 0x000e220000000a00 */
[----:B------:R-:W-:Y:S01]  /*0020*/  HFMA2 R5, -RZ, RZ, 0, 5.9604644775390625e-08 ;  /* 0x00000001ff057431 */ /* 0x000fe200000001ff */
[----:B------:R-:W0:Y:S01]  /*0030*/  LDCU.64 UR4, c[0x0][0x358] ;  /* 0x00006b00ff0477ac */ /* 0x000e220008000a00 */
[----:B------:R-:W-:Y:S06]  /*0040*/  MEMBAR.SC.SYS ;  /* 0x0000000000007992 */ /* 0x000fec0000003000 */
[----:B------:R-:W-:-:S00]  /*0050*/  ERRBAR ;  /* 0x00000000000079ab */ /* 0x000fc00000000000 */
[----:B------:R-:W-:Y:S06]  /*0060*/  CGAERRBAR ;  /* 0x00000000000075ab */ /* 0x000fec0000000000 */
[----:B------:R-:W-:Y:S04]  /*0070*/  CCTL.IVALL ;  /* 0x00000000ff00798f */ /* 0x000fe80002000000 */
[----:B0-----:R-:W-:Y:S01]  /*0080*/  STG.E.STRONG.SYS desc[UR4][R2.64], R5 ;  /* 0x0000000502007986 */ /* 0x001fe2000c115904 */
[----:B------:R-:W-:Y:S05]  /*0090*/  EXIT ;  /* 0x000000000000794d */ /* 0x000fea0003800000 */
.L_x_0:
[----:B------:R-:W-:-:S00]  /*00a0*/  BRA `(.L_x_0) ;  /* 0xfffffffc00fc7947 */ /* 0x000fc0000383ffff */
[----:B------:R-:W-:-:S00]  /*00b0*/  NOP ;  /* 0x0000000000007918 */ /* 0x000fc00000000000 */
        /* <DEDUP_REMOVED lines=12> */
.L_x_2:


//--------------------- .text._Z15dummy_cuda_syncv --------------------------
	.section	.text._Z15dummy_cuda_syncv,"ax",@progbits
	.align	128
        .global         _Z15dummy_cuda_syncv
        .type           _Z15dummy_cuda_syncv,@function
        .size           _Z15dummy_cuda_syncv,(.L_x_3 - _Z15dummy_cuda_syncv)
        .other          _Z15dummy_cuda_syncv,@"STO_CUDA_ENTRY STV_DEFAULT"
_Z15dummy_cuda_syncv:
.text._Z15dummy_cuda_syncv:
[----:B------:R-:W-:Y:S01]  /*0000*/  LDC R1, c[0x0][0x37c] ;  /* 0x0000df00ff017b82 */ /* 0x000fe20000000800 */
[----:B------:R-:W-:Y:S05]  /*0010*/  EXIT ;  /* 0x000000000000794d */ /* 0x000fea0003800000 */
.L_x_1:
        /* <DEDUP_REMOVED lines=14> */
.L_x_3:


//--------------------- .nv.shared.reserved.0     --------------------------
	.section	.nv.shared.reserved.0,"aw",@nobits
	.weak		__nv_reservedSMEM_offset_0_alias
	.size		__nv_reservedSMEM_offset_0_alias, 0, 64
	.other		__nv_reservedSMEM_offset_0_alias,@"STO_CUDA_RESERVED_SHARED STV_DEFAULT"
__nv_reservedSMEM_offset_0_alias:
	.zero		0
	.zero		64


//--------------------- .nv.constant0._Z10dummy_flagPVi --------------------------
	.section	.nv.constant0._Z10dummy_flagPVi,"a",@progbits
	.sectionflags	@""
	.align	4
.nv.constant0._Z10dummy_flagPVi:
	.zero		904


//--------------------- .nv.constant0._Z15dummy_cuda_syncv --------------------------
	.section	.nv.constant0._Z15dummy_cuda_syncv,"a",@progbits
	.sectionflags	@""
	.align	4
.nv.constant0._Z15dummy_cuda_syncv:
	.zero		896


//--------------------- SYMBOLS --------------------------

	.type		.nv.reservedSmem.offset0,@object
	.size		.nv.reservedSmem.offset0,0x4
